	.headerflags	@"EF_CUDA_TEXMODE_UNIFIED EF_CUDA_64BIT_ADDRESS EF_CUDA_ACCELERATORS EF_CUDA_SM90 EF_CUDA_VIRTUAL_SM(EF_CUDA_SM90)"
	.elftype	@"ET_EXEC"


//--------------------- .nv.info                  --------------------------
	.section	.nv.info,"",@"SHT_CUDA_INFO"
	.align	4


	//----- nvinfo : EIATTR_REGCOUNT
	.align		4
        /*0000*/ 	.byte	0x04, 0x2f
        /*0002*/ 	.short	(.L_1 - .L_0)
	.align		4
.L_0:
        /*0004*/ 	.word	index@(triton_poi_fused_cat_19)
        /*0008*/ 	.word	0x00000014


	//----- nvinfo : EIATTR_MIN_STACK_SIZE
	.align		4
.L_1:
        /*000c*/ 	.byte	0x04, 0x12
        /*000e*/ 	.short	(.L_3 - .L_2)
	.align		4
.L_2:
        /*0010*/ 	.word	index@(triton_poi_fused_cat_19)
        /*0014*/ 	.word	0x00000000


	//----- nvinfo : EIATTR_FRAME_SIZE
	.align		4
.L_3:
        /*0018*/ 	.byte	0x04, 0x11
        /*001a*/ 	.short	(.L_5 - .L_4)
	.align		4
.L_4:
        /*001c*/ 	.word	index@(triton_poi_fused_cat_19)
        /*0020*/ 	.word	0x00000000


	//----- nvinfo : EIATTR_MIN_STACK_SIZE
	.align		4
.L_5:
        /*0024*/ 	.byte	0x04, 0x12
        /*0026*/ 	.short	(.L_7 - .L_6)
	.align		4
.L_6:
        /*0028*/ 	.word	index@(triton_poi_fused_cat_19)
        /*002c*/ 	.word	0x00000000
.L_7:


//--------------------- .nv.info.triton_poi_fused_cat_19 --------------------------
	.section	.nv.info.triton_poi_fused_cat_19,"",@"SHT_CUDA_INFO"
	.sectionflags	@""
	.align	4


	//----- nvinfo : EIATTR_CUDA_API_VERSION
	.align		4
        /*0000*/ 	.byte	0x04, 0x37
        /*0002*/ 	.short	(.L_9 - .L_8)
.L_8:
        /*0004*/ 	.word	0x0000007c


	//----- nvinfo : EIATTR_KPARAM_INFO
	.align		4
.L_9:
        /*0008*/ 	.byte	0x04, 0x17
        /*000a*/ 	.short	(.L_11 - .L_10)
.L_10:
        /*000c*/ 	.word	0x00000000
        /*0010*/ 	.short	0x0002
        /*0012*/ 	.short	0x0010
        /*0014*/ 	.byte	0x00, 0xf0, 0x11, 0x00


	//----- nvinfo : EIATTR_KPARAM_INFO
	.align		4
.L_11:
        /*0018*/ 	.byte	0x04, 0x17
        /*001a*/ 	.short	(.L_13 - .L_12)
.L_12:
        /*001c*/ 	.word	0x00000000
        /*0020*/ 	.short	0x0001
        /*0022*/ 	.short	0x0008
        /*0024*/ 	.byte	0x00, 0xf4, 0x21, 0x00


	//----- nvinfo : EIATTR_KPARAM_INFO
	.align		4
.L_13:
        /*0028*/ 	.byte	0x04, 0x17
        /*002a*/ 	.short	(.L_15 - .L_14)
.L_14:
        /*002c*/ 	.word	0x00000000
        /*0030*/ 	.short	0x0000
        /*0032*/ 	.short	0x0000
        /*0034*/ 	.byte	0x00, 0xf4, 0x21, 0x00


	//----- nvinfo : EIATTR_SPARSE_MMA_MASK
	.align		4
.L_15:
        /*0038*/ 	.byte	0x03, 0x50
        /*003a*/ 	.short	0x0000


	//----- nvinfo : EIATTR_MAXREG_COUNT
	.align		4
        /*003c*/ 	.byte	0x03, 0x1b
        /*003e*/ 	.short	0x00ff


	//----- nvinfo : EIATTR_EXIT_INSTR_OFFSETS
	.align		4
        /*0040*/ 	.byte	0x04, 0x1c
        /*0042*/ 	.short	(.L_17 - .L_16)


	//   ....[0]....
.L_16:
        /*0044*/ 	.word	0x000001e0


	//----- nvinfo : EIATTR_REQNTID
	.align		4
.L_17:
        /*0048*/ 	.byte	0x04, 0x10
        /*004a*/ 	.short	(.L_19 - .L_18)
.L_18:
        /*004c*/ 	.word	0x00000080
        /*0050*/ 	.word	0x00000001
        /*0054*/ 	.word	0x00000001


	//----- nvinfo : EIATTR_CBANK_PARAM_SIZE
	.align		4
.L_19:
        /*0058*/ 	.byte	0x03, 0x19
        /*005a*/ 	.short	0x0014


	//----- nvinfo : EIATTR_PARAM_CBANK
	.align		4
        /*005c*/ 	.byte	0x04, 0x0a
        /*005e*/ 	.short	(.L_21 - .L_20)
	.align		4
.L_20:
        /*0060*/ 	.word	index@(.nv.constant0.triton_poi_fused_cat_19)
        /*0064*/ 	.short	0x0210
        /*0066*/ 	.short	0x0014


	//----- nvinfo : EIATTR_SW_WAR
	.align		4
.L_21:
        /*0068*/ 	.byte	0x04, 0x36
        /*006a*/ 	.short	(.L_23 - .L_22)
.L_22:
        /*006c*/ 	.word	0x00000008
.L_23:


//--------------------- .nv.callgraph             --------------------------
	.section	.nv.callgraph,"",@"SHT_CUDA_CALLGRAPH"
	.align	4
	.sectionentsize	8
	.align		4
        /*0000*/ 	.word	0x00000000
	.align		4
        /*0004*/ 	.word	0xffffffff
	.align		4
        /*0008*/ 	.word	0x00000000
	.align		4
        /*000c*/ 	.word	0xfffffffe
	.align		4
        /*0010*/ 	.word	0x00000000
	.align		4
        /*0014*/ 	.word	0xfffffffd
	.align		4
        /*0018*/ 	.word	0x00000000
	.align		4
        /*001c*/ 	.word	0xfffffffc


//--------------------- .text.triton_poi_fused_cat_19 --------------------------
	.section	.text.triton_poi_fused_cat_19,"ax",@progbits
	.align	128
        .global         triton_poi_fused_cat_19
        .type           triton_poi_fused_cat_19,@function
        .size           triton_poi_fused_cat_19,(.L_x_1 - triton_poi_fused_cat_19)
        .other          triton_poi_fused_cat_19,@"STO_CUDA_ENTRY STV_DEFAULT"
triton_poi_fused_cat_19:
.text.triton_poi_fused_cat_19:
[----:B------:R-:W-:Y:S01]  /*0000*/  LDC R1, c[0x0][0x28] ;  /* 0x00000a00ff017b82 */ /* 0x000fe20000000800 */
[----:B------:R-:W1:Y:S07]  /*0010*/  S2R R0, SR_TID.X ;  /* 0x0000000000007919 */ /* 0x000e6e0000002100 */
[----:B------:R-:W2:Y:S01]  /*0020*/  LDC.64 R2, c[0x0][0x210] ;  /* 0x00008400ff027b82 */ /* 0x000ea20000000a00 */
[----:B------:R-:W-:Y:S01]  /*0030*/  ULDC.64 UR4, c[0x0][0x208] ;  /* 0x0000820000047ab9 */ /* 0x000fe20000000a00 */
[----:B------:R-:W3:Y:S06]  /*0040*/  S2R R5, SR_CTAID.X ;  /* 0x0000000000057919 */ /* 0x000eec0000002500 */
[----:B------:R-:W4:Y:S01]  /*0050*/  LDC.64 R12, c[0x0][0x218] ;  /* 0x00008600ff0c7b82 */ /* 0x000f220000000a00 */
[----:B-1----:R-:W-:Y:S01]  /*0060*/  IMAD.SHL.U32 R0, R0, 0x4, RZ ;  /* 0x0000000400007824 */ /* 0x002fe200078e00ff */
[----:B---3--:R-:W-:-:S04]  /*0070*/  SHF.R.S32.HI R4, RZ, 0x15, R5 ;  /* 0x00000015ff047819 */ /* 0x008fc80000011405 */
[----:B------:R-:W-:-:S05]  /*0080*/  LOP3.LUT R0, R0, 0x1fc, RZ, 0xc0, !PT ;  /* 0x000001fc00007812 */ /* 0x000fca00078ec0ff */
[----:B------:R-:W-:Y:S01]  /*0090*/  IMAD R0, R5, 0x400, R0 ;  /* 0x0000040005007824 */ /* 0x000fe200078e0200 */
[----:B------:R-:W-:-:S03]  /*00a0*/  SGXT R5, R4, 0x1 ;  /* 0x000000010405781a */ /* 0x000fc60000000200 */
[----:B------:R-:W-:Y:S01]  /*00b0*/  VIADD R4, R0, 0x200 ;  /* 0x0000020000047836 */ /* 0x000fe20000000000 */
[----:B------:R-:W-:-:S04]  /*00c0*/  LEA.HI R6, R5, R0, RZ, 0x11 ;  /* 0x0000000005067211 */ /* 0x000fc800078f88ff */
[----:B------:R-:W-:Y:S01]  /*00d0*/  LEA.HI R7, R5, R4, RZ, 0x11 ;  /* 0x0000000405077211 */ /* 0x000fe200078f88ff */
[C---:B------:R-:W-:Y:S01]  /*00e0*/  IMAD.SHL.U32 R8, R6.reuse, 0x4, RZ ;  /* 0x0000000406087824 */ /* 0x040fe200078e00ff */
[----:B------:R-:W-:-:S03]  /*00f0*/  LOP3.LUT R5, R6, 0xfffe0000, RZ, 0xc0, !PT ;  /* 0xfffe000006057812 */ /* 0x000fc600078ec0ff */
[C---:B------:R-:W-:Y:S01]  /*0100*/  IMAD.SHL.U32 R9, R7.reuse, 0x4, RZ ;  /* 0x0000000407097824 */ /* 0x040fe200078e00ff */
[----:B------:R-:W-:Y:S02]  /*0110*/  LOP3.LUT R8, R8, 0xfff80000, RZ, 0xc0, !PT ;  /* 0xfff8000008087812 */ /* 0x000fe400078ec0ff */
[----:B------:R-:W-:Y:S02]  /*0120*/  LOP3.LUT R7, R7, 0xfffe0000, RZ, 0xc0, !PT ;  /* 0xfffe000007077812 */ /* 0x000fe400078ec0ff */
[----:B------:R-:W-:Y:S02]  /*0130*/  LOP3.LUT R9, R9, 0xfff80000, RZ, 0xc0, !PT ;  /* 0xfff8000009097812 */ /* 0x000fe400078ec0ff */
[----:B------:R-:W-:Y:S02]  /*0140*/  IADD3 R15, R8, R0, -R5 ;  /* 0x00000000080f7210 */ /* 0x000fe40007ffe805 */
[----:B------:R-:W-:-:S03]  /*0150*/  IADD3 R17, R9, R4, -R7 ;  /* 0x0000000409117210 */ /* 0x000fc60007ffe807 */
[----:B--2---:R-:W-:-:S04]  /*0160*/  IMAD.WIDE R4, R15, 0x4, R2 ;  /* 0x000000040f047825 */ /* 0x004fc800078e0202 */
[----:B------:R-:W-:Y:S02]  /*0170*/  IMAD.WIDE R8, R17, 0x4, R2 ;  /* 0x0000000411087825 */ /* 0x000fe400078e0202 */
[----:B------:R-:W2:Y:S04]  /*0180*/  LDG.E.128 R4, desc[UR4][R4.64] ;  /* 0x0000000404047981 */ /* 0x000ea8000c1e1d00 */
[----:B------:R-:W3:Y:S01]  /*0190*/  LDG.E.128 R8, desc[UR4][R8.64] ;  /* 0x0000000408087981 */ /* 0x000ee2000c1e1d00 */
[----:B----4-:R-:W-:-:S04]  /*01a0*/  IMAD.WIDE R2, R15, 0x4, R12 ;  /* 0x000000040f027825 */ /* 0x010fc800078e020c */
[----:B------:R-:W-:Y:S01]  /*01b0*/  IMAD.WIDE R12, R17, 0x4, R12 ;  /* 0x00000004110c7825 */ /* 0x000fe200078e020c */
[----:B--2---:R-:W-:Y:S04]  /*01c0*/  STG.E.128 desc[UR4][R2.64], R4 ;  /* 0x0000000402007986 */ /* 0x004fe8000c101d04 */
[----:B---3--:R-:W-:Y:S01]  /*01d0*/  STG.E.128 desc[UR4][R12.64], R8 ;  /* 0x000000080c007986 */ /* 0x008fe2000c101d04 */
[----:B------:R-:W-:Y:S05]  /*01e0*/  EXIT ;  /* 0x000000000000794d */ /* 0x000fea0003800000 */
.L_x_0:
[----:B------:R-:W-:-:S00]  /*01f0*/  BRA `(.L_x_0) ;  /* 0xfffffffc00fc7947 */ /* 0x000fc0000383ffff */
[----:B------:R-:W-:-:S00]  /*0200*/  NOP ;  /* 0x0000000000007918 */ /* 0x000fc00000000000 */
[----:B------:R-:W-:-:S00]  /*0210*/  NOP ;  /* 0x0000000000007918 */ /* 0x000fc00000000000 */
[----:B------:R-:W-:-:S00]  /*0220*/  NOP ;  /* 0x0000000000007918 */ /* 0x000fc00000000000 */
[----:B------:R-:W-:-:S00]  /*0230*/  NOP ;  /* 0x0000000000007918 */ /* 0x000fc00000000000 */
[----:B------:R-:W-:-:S00]  /*0240*/  NOP ;  /* 0x0000000000007918 */ /* 0x000fc00000000000 */
[----:B------:R-:W-:-:S00]  /*0250*/  NOP ;  /* 0x0000000000007918 */ /* 0x000fc00000000000 */
[----:B------:R-:W-:-:S00]  /*0260*/  NOP ;  /* 0x0000000000007918 */ /* 0x000fc00000000000 */
[----:B------:R-:W-:-:S00]  /*0270*/  NOP ;  /* 0x0000000000007918 */ /* 0x000fc00000000000 */
.L_x_1:


//--------------------- .nv.constant0.triton_poi_fused_cat_19 --------------------------
	.section	.nv.constant0.triton_poi_fused_cat_19,"a",@progbits
	.sectionflags	@""
	.align	4
.nv.constant0.triton_poi_fused_cat_19:
	.zero		548
